	.headerflags	@"EF_CUDA_TEXMODE_UNIFIED EF_CUDA_64BIT_ADDRESS EF_CUDA_ACCELERATORS EF_CUDA_SM90 EF_CUDA_VIRTUAL_SM(EF_CUDA_SM90)"
	.elftype	@"ET_EXEC"


//--------------------- .nv.info                  --------------------------
	.section	.nv.info,"",@"SHT_CUDA_INFO"
	.align	4


	//----- nvinfo : EIATTR_REGCOUNT
	.align		4
        /*0000*/ 	.byte	0x04, 0x2f
        /*0002*/ 	.short	(.L_1 - .L_0)
	.align		4
.L_0:
        /*0004*/ 	.word	index@(triton_poi_fused_add_14)
        /*0008*/ 	.word	0x0000000e


	//----- nvinfo : EIATTR_MIN_STACK_SIZE
	.align		4
.L_1:
        /*000c*/ 	.byte	0x04, 0x12
        /*000e*/ 	.short	(.L_3 - .L_2)
	.align		4
.L_2:
        /*0010*/ 	.word	index@(triton_poi_fused_add_14)
        /*0014*/ 	.word	0x00000000


	//----- nvinfo : EIATTR_FRAME_SIZE
	.align		4
.L_3:
        /*0018*/ 	.byte	0x04, 0x11
        /*001a*/ 	.short	(.L_5 - .L_4)
	.align		4
.L_4:
        /*001c*/ 	.word	index@(triton_poi_fused_add_14)
        /*0020*/ 	.word	0x00000000


	//----- nvinfo : EIATTR_MIN_STACK_SIZE
	.align		4
.L_5:
        /*0024*/ 	.byte	0x04, 0x12
        /*0026*/ 	.short	(.L_7 - .L_6)
	.align		4
.L_6:
        /*0028*/ 	.word	index@(triton_poi_fused_add_14)
        /*002c*/ 	.word	0x00000000
.L_7:


//--------------------- .nv.info.triton_poi_fused_add_14 --------------------------
	.section	.nv.info.triton_poi_fused_add_14,"",@"SHT_CUDA_INFO"
	.sectionflags	@""
	.align	4


	//----- nvinfo : EIATTR_CUDA_API_VERSION
	.align		4
        /*0000*/ 	.byte	0x04, 0x37
        /*0002*/ 	.short	(.L_9 - .L_8)
.L_8:
        /*0004*/ 	.word	0x0000007c


	//----- nvinfo : EIATTR_KPARAM_INFO
	.align		4
.L_9:
        /*0008*/ 	.byte	0x04, 0x17
        /*000a*/ 	.short	(.L_11 - .L_10)
.L_10:
        /*000c*/ 	.word	0x00000000
        /*0010*/ 	.short	0x0004
        /*0012*/ 	.short	0x0020
        /*0014*/ 	.byte	0x00, 0xf0, 0x11, 0x00


	//----- nvinfo : EIATTR_KPARAM_INFO
	.align		4
.L_11:
        /*0018*/ 	.byte	0x04, 0x17
        /*001a*/ 	.short	(.L_13 - .L_12)
.L_12:
        /*001c*/ 	.word	0x00000000
        /*0020*/ 	.short	0x0003
        /*0022*/ 	.short	0x0018
        /*0024*/ 	.byte	0x00, 0xf4, 0x21, 0x00


	//----- nvinfo : EIATTR_KPARAM_INFO
	.align		4
.L_13:
        /*0028*/ 	.byte	0x04, 0x17
        /*002a*/ 	.short	(.L_15 - .L_14)
.L_14:
        /*002c*/ 	.word	0x00000000
        /*0030*/ 	.short	0x0002
        /*0032*/ 	.short	0x0010
        /*0034*/ 	.byte	0x00, 0xf4, 0x21, 0x00


	//----- nvinfo : EIATTR_KPARAM_INFO
	.align		4
.L_15:
        /*0038*/ 	.byte	0x04, 0x17
        /*003a*/ 	.short	(.L_17 - .L_16)
.L_16:
        /*003c*/ 	.word	0x00000000
        /*0040*/ 	.short	0x0001
        /*0042*/ 	.short	0x0008
        /*0044*/ 	.byte	0x00, 0xf4, 0x21, 0x00


	//----- nvinfo : EIATTR_KPARAM_INFO
	.align		4
.L_17:
        /*0048*/ 	.byte	0x04, 0x17
        /*004a*/ 	.short	(.L_19 - .L_18)
.L_18:
        /*004c*/ 	.word	0x00000000
        /*0050*/ 	.short	0x0000
        /*0052*/ 	.short	0x0000
        /*0054*/ 	.byte	0x00, 0xf4, 0x21, 0x00


	//----- nvinfo : EIATTR_SPARSE_MMA_MASK
	.align		4
.L_19:
        /*0058*/ 	.byte	0x03, 0x50
        /*005a*/ 	.short	0x0000


	//----- nvinfo : EIATTR_MAXREG_COUNT
	.align		4
        /*005c*/ 	.byte	0x03, 0x1b
        /*005e*/ 	.short	0x00ff


	//----- nvinfo : EIATTR_EXIT_INSTR_OFFSETS
	.align		4
        /*0060*/ 	.byte	0x04, 0x1c
        /*0062*/ 	.short	(.L_21 - .L_20)


	//   ....[0]....
.L_20:
        /*0064*/ 	.word	0x00000190


	//----- nvinfo : EIATTR_REQNTID
	.align		4
.L_21:
        /*0068*/ 	.byte	0x04, 0x10
        /*006a*/ 	.short	(.L_23 - .L_22)
.L_22:
        /*006c*/ 	.word	0x00000080
        /*0070*/ 	.word	0x00000001
        /*0074*/ 	.word	0x00000001


	//----- nvinfo : EIATTR_CBANK_PARAM_SIZE
	.align		4
.L_23:
        /*0078*/ 	.byte	0x03, 0x19
        /*007a*/ 	.short	0x0024


	//----- nvinfo : EIATTR_PARAM_CBANK
	.align		4
        /*007c*/ 	.byte	0x04, 0x0a
        /*007e*/ 	.short	(.L_25 - .L_24)
	.align		4
.L_24:
        /*0080*/ 	.word	index@(.nv.constant0.triton_poi_fused_add_14)
        /*0084*/ 	.short	0x0210
        /*0086*/ 	.short	0x0024


	//----- nvinfo : EIATTR_SW_WAR
	.align		4
.L_25:
        /*0088*/ 	.byte	0x04, 0x36
        /*008a*/ 	.short	(.L_27 - .L_26)
.L_26:
        /*008c*/ 	.word	0x00000008
.L_27:


//--------------------- .nv.callgraph             --------------------------
	.section	.nv.callgraph,"",@"SHT_CUDA_CALLGRAPH"
	.align	4
	.sectionentsize	8
	.align		4
        /*0000*/ 	.word	0x00000000
	.align		4
        /*0004*/ 	.word	0xffffffff
	.align		4
        /*0008*/ 	.word	0x00000000
	.align		4
        /*000c*/ 	.word	0xfffffffe
	.align		4
        /*0010*/ 	.word	0x00000000
	.align		4
        /*0014*/ 	.word	0xfffffffd
	.align		4
        /*0018*/ 	.word	0x00000000
	.align		4
        /*001c*/ 	.word	0xfffffffc


//--------------------- .text.triton_poi_fused_add_14 --------------------------
	.section	.text.triton_poi_fused_add_14,"ax",@progbits
	.align	128
        .global         triton_poi_fused_add_14
        .type           triton_poi_fused_add_14,@function
        .size           triton_poi_fused_add_14,(.L_x_1 - triton_poi_fused_add_14)
        .other          triton_poi_fused_add_14,@"STO_CUDA_ENTRY STV_DEFAULT"
triton_poi_fused_add_14:
.text.triton_poi_fused_add_14:
[----:B------:R-:W-:Y:S01]  /*0000*/  LDC R1, c[0x0][0x28] ;  /* 0x00000a00ff017b82 */ /* 0x000fe20000000800 */
[----:B------:R-:W1:Y:S07]  /*0010*/  S2R R0, SR_TID.X ;  /* 0x0000000000007919 */ /* 0x000e6e0000002100 */
[----:B------:R-:W2:Y:S01]  /*0020*/  LDC.64 R2, c[0x0][0x210] ;  /* 0x00008400ff027b82 */ /* 0x000ea20000000a00 */
[----:B------:R-:W-:Y:S01]  /*0030*/  ULDC.64 UR4, c[0x0][0x208] ;  /* 0x0000820000047ab9 */ /* 0x000fe20000000a00 */
[----:B------:R-:W3:Y:S06]  /*0040*/  S2R R11, SR_CTAID.X ;  /* 0x00000000000b7919 */ /* 0x000eec0000002500 */
[----:B------:R-:W4:Y:S08]  /*0050*/  LDC.64 R6, c[0x0][0x220] ;  /* 0x00008800ff067b82 */ /* 0x000f300000000a00 */
[----:B------:R-:W5:Y:S01]  /*0060*/  LDC.64 R4, c[0x0][0x218] ;  /* 0x00008600ff047b82 */ /* 0x000f620000000a00 */
[----:B-1----:R-:W-:-:S04]  /*0070*/  SHF.L.U32 R0, R0, 0x1, RZ ;  /* 0x0000000100007819 */ /* 0x002fc800000006ff */
[----:B------:R-:W-:-:S04]  /*0080*/  LOP3.LUT R0, R0, 0xfe, RZ, 0xc0, !PT ;  /* 0x000000fe00007812 */ /* 0x000fc800078ec0ff */
[----:B---3--:R-:W-:-:S05]  /*0090*/  LEA R11, R11, R0, 0x8 ;  /* 0x000000000b0b7211 */ /* 0x008fca00078e40ff */
[----:B------:R-:W-:-:S04]  /*00a0*/  IMAD.HI R0, R11, 0x2aaaaaab, RZ ;  /* 0x2aaaaaab0b007827 */ /* 0x000fc800078e02ff */
[----:B--2---:R-:W-:Y:S01]  /*00b0*/  IMAD.WIDE R2, R11, 0x4, R2 ;  /* 0x000000040b027825 */ /* 0x004fe200078e0202 */
[----:B------:R-:W-:-:S03]  /*00c0*/  SHF.R.U32.HI R9, RZ, 0x1f, R0 ;  /* 0x0000001fff097819 */ /* 0x000fc60000011600 */
[----:B----4-:R-:W-:Y:S01]  /*00d0*/  IMAD.WIDE R6, R11, 0x4, R6 ;  /* 0x000000040b067825 */ /* 0x010fe200078e0206 */
[----:B------:R-:W-:Y:S01]  /*00e0*/  LEA.HI R0, R0, R9, RZ, 0x1b ;  /* 0x0000000900007211 */ /* 0x000fe200078fd8ff */
[----:B------:R-:W2:Y:S04]  /*00f0*/  LDG.E.64 R2, desc[UR4][R2.64] ;  /* 0x0000000402027981 */ /* 0x000ea8000c1e1b00 */
[----:B------:R-:W-:Y:S01]  /*0100*/  IMAD R9, R0, -0xc0, R11 ;  /* 0xffffff4000097824 */ /* 0x000fe200078e020b */
[----:B------:R-:W2:Y:S03]  /*0110*/  LDG.E.64 R6, desc[UR4][R6.64] ;  /* 0x0000000406067981 */ /* 0x000ea6000c1e1b00 */
[----:B-----5:R-:W-:-:S02]  /*0120*/  IMAD.WIDE R4, R9, 0x4, R4 ;  /* 0x0000000409047825 */ /* 0x020fc400078e0204 */
[----:B------:R-:W1:Y:S04]  /*0130*/  LDC.64 R8, c[0x0][0x228] ;  /* 0x00008a00ff087b82 */ /* 0x000e680000000a00 */
[----:B------:R-:W2:Y:S01]  /*0140*/  LDG.E.EL.64 R4, desc[UR4][R4.64] ;  /* 0x0000000404047981 */ /* 0x000ea2000c2e1b00 */
[----:B-1----:R-:W-:-:S04]  /*0150*/  IMAD.WIDE R8, R11, 0x4, R8 ;  /* 0x000000040b087825 */ /* 0x002fc800078e0208 */
[----:B--2---:R-:W-:Y:S01]  /*0160*/  FFMA R10, R4, R6, R2 ;  /* 0x00000006040a7223 */ /* 0x004fe20000000002 */
[----:B------:R-:W-:-:S05]  /*0170*/  FFMA R11, R5, R7, R3 ;  /* 0x00000007050b7223 */ /* 0x000fca0000000003 */
[----:B------:R-:W-:Y:S01]  /*0180*/  STG.E.64 desc[UR4][R8.64], R10 ;  /* 0x0000000a08007986 */ /* 0x000fe2000c101b04 */
[----:B------:R-:W-:Y:S05]  /*0190*/  EXIT ;  /* 0x000000000000794d */ /* 0x000fea0003800000 */
.L_x_0:
[----:B------:R-:W-:-:S00]  /*01a0*/  BRA `(.L_x_0) ;  /* 0xfffffffc00fc7947 */ /* 0x000fc0000383ffff */
[----:B------:R-:W-:-:S00]  /*01b0*/  NOP ;  /* 0x0000000000007918 */ /* 0x000fc00000000000 */
        /* <DEDUP_REMOVED lines=12> */
.L_x_1:


//--------------------- .nv.constant0.triton_poi_fused_add_14 --------------------------
	.section	.nv.constant0.triton_poi_fused_add_14,"a",@progbits
	.sectionflags	@""
	.align	4
.nv.constant0.triton_poi_fused_add_14:
	.zero		564
